//
// Generated by NVIDIA NVVM Compiler
//
// Compiler Build ID: CL-36424714
// Cuda compilation tools, release 13.0, V13.0.88
// Based on NVVM 20.0.0
//

.version 9.0
.target sm_100
.address_size 64

	// .globl	_Z30smooth_l1_loss_kernel_launcherPKfS0_Pfi

.visible .entry _Z30smooth_l1_loss_kernel_launcherPKfS0_Pfi(
	.param .u64 .ptr .align 1 _Z30smooth_l1_loss_kernel_launcherPKfS0_Pfi_param_0,
	.param .u64 .ptr .align 1 _Z30smooth_l1_loss_kernel_launcherPKfS0_Pfi_param_1,
	.param .u64 .ptr .align 1 _Z30smooth_l1_loss_kernel_launcherPKfS0_Pfi_param_2,
	.param .u32 _Z30smooth_l1_loss_kernel_launcherPKfS0_Pfi_param_3
)
{
	.reg .pred 	%p<3>;
	.reg .b32 	%r<6>;
	.reg .b32 	%f<9>;
	.reg .b64 	%rd<11>;

	ld.param.u64 	%rd1, [_Z30smooth_l1_loss_kernel_launcherPKfS0_Pfi_param_0];
	ld.param.u64 	%rd2, [_Z30smooth_l1_loss_kernel_launcherPKfS0_Pfi_param_1];
	ld.param.u64 	%rd3, [_Z30smooth_l1_loss_kernel_launcherPKfS0_Pfi_param_2];
	ld.param.u32 	%r2, [_Z30smooth_l1_loss_kernel_launcherPKfS0_Pfi_param_3];
	mov.u32 	%r3, %ctaid.x;
	mov.u32 	%r4, %ntid.x;
	mov.u32 	%r5, %tid.x;
	mad.lo.s32 	%r1, %r3, %r4, %r5;
	setp.ge.s32 	%p1, %r1, %r2;
	@%p1 bra 	$L__BB0_2;
	cvta.to.global.u64 	%rd4, %rd1;
	cvta.to.global.u64 	%rd5, %rd2;
	cvta.to.global.u64 	%rd6, %rd3;
	mul.wide.s32 	%rd7, %r1, 4;
	add.s64 	%rd8, %rd4, %rd7;
	ld.global.f32 	%f1, [%rd8];
	add.s64 	%rd9, %rd5, %rd7;
	ld.global.f32 	%f2, [%rd9];
	sub.f32 	%f3, %f1, %f2;
	abs.f32 	%f4, %f3;
	setp.lt.f32 	%p2, %f4, 0f3F800000;
	mul.f32 	%f5, %f4, 0f3F000000;
	mul.f32 	%f6, %f4, %f5;
	add.f32 	%f7, %f4, 0fBF000000;
	selp.f32 	%f8, %f6, %f7, %p2;
	add.s64 	%rd10, %rd6, %rd7;
	st.global.f32 	[%rd10], %f8;
$L__BB0_2:
	ret;

}


// ===== COMPILED SASS (sm_100) =====

	.target	sm_100

	.elftype	@"ET_EXEC"


//--------------------- .note.nv.tkinfo           --------------------------
	.section	.note.nv.tkinfo,"",@"SHT_NOTE"
	.sectionflags	@"SHF_NOTE_NV_TKINFO"
	.tkinfo
        /*0018*/ 	.word	0x00000002
        /*0030*/ 	.string	""
        /*0030*/ 	.string	"ptxas"
        /*0030*/ 	.string	"Cuda compilation tools, release 13.0, V13.0.88"
        /*0030*/ 	.string	"Build cuda_13.0.r13.0/compiler.36424714_0"
        /*0030*/ 	.string	"-arch sm_100 -m 64 "



//--------------------- .note.nv.cuinfo           --------------------------
	.section	.note.nv.cuinfo,"",@"SHT_NOTE"
	.sectionflags	@"SHF_NOTE_NV_CUINFO"
        /*0018*/ 	.short	0x0002
        /*001a*/ 	.short	0x0064
        /*001c*/ 	.short	0x0082
	.zero		2


//--------------------- .nv.info                  --------------------------
	.section	.nv.info,"",@"SHT_CUDA_INFO"
	.align	4


	//----- nvinfo : EIATTR_REGCOUNT
	.align		4
        /*0000*/ 	.byte	0x04, 0x2f
        /*0002*/ 	.short	(.L_1 - .L_0)
	.align		4
.L_0:
        /*0004*/ 	.word	index@(_Z30smooth_l1_loss_kernel_launcherPKfS0_Pfi)
        /*0008*/ 	.word	0x0000000e


	//----- nvinfo : EIATTR_FRAME_SIZE
	.align		4
.L_1:
        /*000c*/ 	.byte	0x04, 0x11
        /*000e*/ 	.short	(.L_3 - .L_2)
	.align		4
.L_2:
        /*0010*/ 	.word	index@(_Z30smooth_l1_loss_kernel_launcherPKfS0_Pfi)
        /*0014*/ 	.word	0x00000000


	//----- nvinfo : EIATTR_MIN_STACK_SIZE
	.align		4
.L_3:
        /*0018*/ 	.byte	0x04, 0x12
        /*001a*/ 	.short	(.L_5 - .L_4)
	.align		4
.L_4:
        /*001c*/ 	.word	index@(_Z30smooth_l1_loss_kernel_launcherPKfS0_Pfi)
        /*0020*/ 	.word	0x00000000
.L_5:


//--------------------- .nv.compat                --------------------------
	.section	.nv.compat,"",@"SHT_CUDA_COMPAT_INFO"
	.align	4
        /*0000*/ 	.byte	0x02, 0x09, 0x00, 0x00, 0x02, 0x02, 0x01, 0x00, 0x02, 0x05, 0x05, 0x00, 0x03, 0x07, 0x01, 0x01
        /*0010*/ 	.byte	0x02, 0x03, 0x00, 0x00, 0x02, 0x06, 0x01, 0x00, 0x04, 0x0b, 0x08, 0x00, 0x01, 0x00, 0x00, 0x00
        /*0020*/ 	.byte	0x00, 0x00, 0x00, 0x00


//--------------------- .nv.info._Z30smooth_l1_loss_kernel_launcherPKfS0_Pfi --------------------------
	.section	.nv.info._Z30smooth_l1_loss_kernel_launcherPKfS0_Pfi,"",@"SHT_CUDA_INFO"
	.sectionflags	@""
	.align	4


	//----- nvinfo : EIATTR_CUDA_API_VERSION
	.align		4
        /*0000*/ 	.byte	0x04, 0x37
        /*0002*/ 	.short	(.L_7 - .L_6)
.L_6:
        /*0004*/ 	.word	0x00000082


	//----- nvinfo : EIATTR_KPARAM_INFO
	.align		4
.L_7:
        /*0008*/ 	.byte	0x04, 0x17
        /*000a*/ 	.short	(.L_9 - .L_8)
.L_8:
        /*000c*/ 	.word	0x00000000
        /*0010*/ 	.short	0x0003
        /*0012*/ 	.short	0x0018
        /*0014*/ 	.byte	0x00, 0xf0, 0x11, 0x00


	//----- nvinfo : EIATTR_KPARAM_INFO
	.align		4
.L_9:
        /*0018*/ 	.byte	0x04, 0x17
        /*001a*/ 	.short	(.L_11 - .L_10)
.L_10:
        /*001c*/ 	.word	0x00000000
        /*0020*/ 	.short	0x0002
        /*0022*/ 	.short	0x0010
        /*0024*/ 	.byte	0x00, 0xf5, 0x21, 0x00


	//----- nvinfo : EIATTR_KPARAM_INFO
	.align		4
.L_11:
        /*0028*/ 	.byte	0x04, 0x17
        /*002a*/ 	.short	(.L_13 - .L_12)
.L_12:
        /*002c*/ 	.word	0x00000000
        /*0030*/ 	.short	0x0001
        /*0032*/ 	.short	0x0008
        /*0034*/ 	.byte	0x00, 0xf5, 0x21, 0x00


	//----- nvinfo : EIATTR_KPARAM_INFO
	.align		4
.L_13:
        /*0038*/ 	.byte	0x04, 0x17
        /*003a*/ 	.short	(.L_15 - .L_14)
.L_14:
        /*003c*/ 	.word	0x00000000
        /*0040*/ 	.short	0x0000
        /*0042*/ 	.short	0x0000
        /*0044*/ 	.byte	0x00, 0xf5, 0x21, 0x00


	//----- nvinfo : EIATTR_SPARSE_MMA_MASK
	.align		4
.L_15:
        /*0048*/ 	.byte	0x03, 0x50
        /*004a*/ 	.short	0x0000


	//----- nvinfo : EIATTR_MAXREG_COUNT
	.align		4
        /*004c*/ 	.byte	0x03, 0x1b
        /*004e*/ 	.short	0x00ff


	//----- nvinfo : EIATTR_MERCURY_ISA_VERSION
	.align		4
        /*0050*/ 	.byte	0x03, 0x5f
        /*0052*/ 	.short	0x0101


	//----- nvinfo : EIATTR_VRC_CTA_INIT_COUNT
	.align		4
        /*0054*/ 	.byte	0x02, 0x4a
	.zero		1
	.zero		1


	//----- nvinfo : EIATTR_EXIT_INSTR_OFFSETS
	.align		4
        /*0058*/ 	.byte	0x04, 0x1c
        /*005a*/ 	.short	(.L_17 - .L_16)


	//   ....[0]....
.L_16:
        /*005c*/ 	.word	0x00000070


	//   ....[1]....
        /*0060*/ 	.word	0x00000170


	//----- nvinfo : EIATTR_CBANK_PARAM_SIZE
	.align		4
.L_17:
        /*0064*/ 	.byte	0x03, 0x19
        /*0066*/ 	.short	0x001c


	//----- nvinfo : EIATTR_PARAM_CBANK
	.align		4
        /*0068*/ 	.byte	0x04, 0x0a
        /*006a*/ 	.short	(.L_19 - .L_18)
	.align		4
.L_18:
        /*006c*/ 	.word	index@(.nv.constant0._Z30smooth_l1_loss_kernel_launcherPKfS0_Pfi)
        /*0070*/ 	.short	0x0380
        /*0072*/ 	.short	0x001c


	//----- nvinfo : EIATTR_SW_WAR
	.align		4
.L_19:
        /*0074*/ 	.byte	0x04, 0x36
        /*0076*/ 	.short	(.L_21 - .L_20)
.L_20:
        /*0078*/ 	.word	0x00000008
.L_21:


//--------------------- .nv.callgraph             --------------------------
	.section	.nv.callgraph,"",@"SHT_CUDA_CALLGRAPH"
	.align	4
	.sectionentsize	8
	.align		4
        /*0000*/ 	.word	0x00000000
	.align		4
        /*0004*/ 	.word	0xffffffff
	.align		4
        /*0008*/ 	.word	0x00000000
	.align		4
        /*000c*/ 	.word	0xfffffffe
	.align		4
        /*0010*/ 	.word	0x00000000
	.align		4
        /*0014*/ 	.word	0xfffffffd
	.align		4
        /*0018*/ 	.word	0x00000000
	.align		4
        /*001c*/ 	.word	0xfffffffc


//--------------------- .text._Z30smooth_l1_loss_kernel_launcherPKfS0_Pfi --------------------------
	.section	.text._Z30smooth_l1_loss_kernel_launcherPKfS0_Pfi,"ax",@progbits
	.align	128
        .global         _Z30smooth_l1_loss_kernel_launcherPKfS0_Pfi
        .type           _Z30smooth_l1_loss_kernel_launcherPKfS0_Pfi,@function
        .size           _Z30smooth_l1_loss_kernel_launcherPKfS0_Pfi,(.L_x_1 - _Z30smooth_l1_loss_kernel_launcherPKfS0_Pfi)
        .other          _Z30smooth_l1_loss_kernel_launcherPKfS0_Pfi,@"STO_CUDA_ENTRY STV_DEFAULT"
_Z30smooth_l1_loss_kernel_launcherPKfS0_Pfi:
.text._Z30smooth_l1_loss_kernel_launcherPKfS0_Pfi:
[----:B------:R-:W-:Y:S01]  /*0000*/  LDC R1, c[0x0][0x37c] ;  /* 0x0000df00ff017b82 */ /* 0x000fe20000000800 */
[----:B------:R-:W0:Y:S07]  /*0010*/  S2R R0, SR_TID.X ;  /* 0x0000000000007919 */ /* 0x000e2e0000002100 */
[----:B------:R-:W0:Y:S01]  /*0020*/  S2UR UR4, SR_CTAID.X ;  /* 0x00000000000479c3 */ /* 0x000e220000002500 */
[----:B------:R-:W1:Y:S07]  /*0030*/  LDCU UR5, c[0x0][0x398] ;  /* 0x00007300ff0577ac */ /* 0x000e6e0008000800 */
[----:B------:R-:W0:Y:S02]  /*0040*/  LDC R9, c[0x0][0x360] ;  /* 0x0000d800ff097b82 */ /* 0x000e240000000800 */
[----:B0-----:R-:W-:-:S05]  /*0050*/  IMAD R9, R9, UR4, R0 ;  /* 0x0000000409097c24 */ /* 0x001fca000f8e0200 */
[----:B-1----:R-:W-:-:S13]  /*0060*/  ISETP.GE.AND P0, PT, R9, UR5, PT ;  /* 0x0000000509007c0c */ /* 0x002fda000bf06270 */
[----:B------:R-:W-:Y:S05]  /*0070*/  @P0 EXIT ;  /* 0x000000000000094d */ /* 0x000fea0003800000 */
[----:B------:R-:W0:Y:S01]  /*0080*/  LDC.64 R2, c[0x0][0x380] ;  /* 0x0000e000ff027b82 */ /* 0x000e220000000a00 */
[----:B------:R-:W1:Y:S07]  /*0090*/  LDCU.64 UR4, c[0x0][0x358] ;  /* 0x00006b00ff0477ac */ /* 0x000e6e0008000a00 */
[----:B------:R-:W2:Y:S08]  /*00a0*/  LDC.64 R4, c[0x0][0x388] ;  /* 0x0000e200ff047b82 */ /* 0x000eb00000000a00 */
[----:B------:R-:W3:Y:S01]  /*00b0*/  LDC.64 R6, c[0x0][0x390] ;  /* 0x0000e400ff067b82 */ /* 0x000ee20000000a00 */
[----:B0-----:R-:W-:-:S06]  /*00c0*/  IMAD.WIDE R2, R9, 0x4, R2 ;  /* 0x0000000409027825 */ /* 0x001fcc00078e0202 */
[----:B-1----:R-:W4:Y:S01]  /*00d0*/  LDG.E R2, desc[UR4][R2.64] ;  /* 0x0000000402027981 */ /* 0x002f22000c1e1900 */
[----:B--2---:R-:W-:-:S06]  /*00e0*/  IMAD.WIDE R4, R9, 0x4, R4 ;  /* 0x0000000409047825 */ /* 0x004fcc00078e0204 */
[----:B------:R-:W4:Y:S01]  /*00f0*/  LDG.E R5, desc[UR4][R4.64] ;  /* 0x0000000404057981 */ /* 0x000f22000c1e1900 */
[----:B---3--:R-:W-:-:S04]  /*0100*/  IMAD.WIDE R6, R9, 0x4, R6 ;  /* 0x0000000409067825 */ /* 0x008fc800078e0206 */
[----:B----4-:R-:W-:-:S05]  /*0110*/  FADD R0, R2, -R5 ;  /* 0x8000000502007221 */ /* 0x010fca0000000000 */
[C---:B------:R-:W-:Y:S01]  /*0120*/  FSETP.GEU.AND P0, PT, |R0|.reuse, 1, PT ;  /* 0x3f8000000000780b */ /* 0x040fe20003f0e200 */
[----:B------:R-:W-:-:S04]  /*0130*/  FMUL R11, |R0|, 0.5 ;  /* 0x3f000000000b7820 */ /* 0x000fc80000400200 */
[----:B------:R-:W-:-:S08]  /*0140*/  FMUL R11, |R0|, R11 ;  /* 0x0000000b000b7220 */ /* 0x000fd00000400200 */
[----:B------:R-:W-:-:S05]  /*0150*/  @P0 FADD R11, |R0|, -0.5 ;  /* 0xbf000000000b0421 */ /* 0x000fca0000000200 */
[----:B------:R-:W-:Y:S01]  /*0160*/  STG.E desc[UR4][R6.64], R11 ;  /* 0x0000000b06007986 */ /* 0x000fe2000c101904 */
[----:B------:R-:W-:Y:S05]  /*0170*/  EXIT ;  /* 0x000000000000794d */ /* 0x000fea0003800000 */
.L_x_0:
[----:B------:R-:W-:-:S00]  /*0180*/  BRA `(.L_x_0) ;  /* 0xfffffffc00fc7947 */ /* 0x000fc0000383ffff */
[----:B------:R-:W-:-:S00]  /*0190*/  NOP ;  /* 0x0000000000007918 */ /* 0x000fc00000000000 */
        /* <DEDUP_REMOVED lines=14> */
.L_x_1:


//--------------------- .nv.shared.reserved.0     --------------------------
	.section	.nv.shared.reserved.0,"aw",@nobits
	.weak		__nv_reservedSMEM_offset_0_alias
	.size		__nv_reservedSMEM_offset_0_alias, 0, 64
	.other		__nv_reservedSMEM_offset_0_alias,@"STO_CUDA_RESERVED_SHARED STV_DEFAULT"
__nv_reservedSMEM_offset_0_alias:
	.zero		0
	.zero		64


//--------------------- .nv.constant0._Z30smooth_l1_loss_kernel_launcherPKfS0_Pfi --------------------------
	.section	.nv.constant0._Z30smooth_l1_loss_kernel_launcherPKfS0_Pfi,"a",@progbits
	.sectionflags	@""
	.align	4
.nv.constant0._Z30smooth_l1_loss_kernel_launcherPKfS0_Pfi:
	.zero		924


//--------------------- SYMBOLS --------------------------

	.type		.nv.reservedSmem.offset0,@object
	.size		.nv.reservedSmem.offset0,0x4
